//
// Generated by NVIDIA NVVM Compiler
//
// Compiler Build ID: CL-36424714
// Cuda compilation tools, release 13.0, V13.0.88
// Based on NVVM 20.0.0
//

.version 9.0
.target sm_100
.address_size 64

	// .globl	_Z6MatAddPPiS0_S0_

.visible .entry _Z6MatAddPPiS0_S0_(
	.param .u64 .ptr .align 1 _Z6MatAddPPiS0_S0__param_0,
	.param .u64 .ptr .align 1 _Z6MatAddPPiS0_S0__param_1,
	.param .u64 .ptr .align 1 _Z6MatAddPPiS0_S0__param_2
)
{
	.reg .pred 	%p<4>;
	.reg .b32 	%r<13>;
	.reg .b64 	%rd<21>;

	ld.param.u64 	%rd1, [_Z6MatAddPPiS0_S0__param_0];
	ld.param.u64 	%rd2, [_Z6MatAddPPiS0_S0__param_1];
	ld.param.u64 	%rd3, [_Z6MatAddPPiS0_S0__param_2];
	mov.u32 	%r3, %ctaid.x;
	mov.u32 	%r4, %ntid.x;
	mov.u32 	%r5, %tid.x;
	mad.lo.s32 	%r1, %r3, %r4, %r5;
	mov.u32 	%r6, %ctaid.y;
	mov.u32 	%r7, %ntid.y;
	mov.u32 	%r8, %tid.y;
	mad.lo.s32 	%r9, %r6, %r7, %r8;
	setp.gt.s32 	%p1, %r1, 1;
	setp.gt.u32 	%p2, %r9, 1;
	or.pred  	%p3, %p1, %p2;
	@%p3 bra 	$L__BB0_2;
	cvta.to.global.u64 	%rd4, %rd1;
	cvta.to.global.u64 	%rd5, %rd2;
	cvta.to.global.u64 	%rd6, %rd3;
	mul.wide.s32 	%rd7, %r1, 8;
	add.s64 	%rd8, %rd4, %rd7;
	ld.global.u64 	%rd9, [%rd8];
	cvta.to.global.u64 	%rd10, %rd9;
	mul.wide.u32 	%rd11, %r9, 4;
	add.s64 	%rd12, %rd10, %rd11;
	ld.global.u32 	%r10, [%rd12];
	add.s64 	%rd13, %rd5, %rd7;
	ld.global.u64 	%rd14, [%rd13];
	cvta.to.global.u64 	%rd15, %rd14;
	add.s64 	%rd16, %rd15, %rd11;
	ld.global.u32 	%r11, [%rd16];
	add.s32 	%r12, %r11, %r10;
	add.s64 	%rd17, %rd6, %rd7;
	ld.global.u64 	%rd18, [%rd17];
	cvta.to.global.u64 	%rd19, %rd18;
	add.s64 	%rd20, %rd19, %rd11;
	st.global.u32 	[%rd20], %r12;
$L__BB0_2:
	ret;

}


// ===== COMPILED SASS (sm_100) =====

	.target	sm_100

	.elftype	@"ET_EXEC"


//--------------------- .note.nv.tkinfo           --------------------------
	.section	.note.nv.tkinfo,"",@"SHT_NOTE"
	.sectionflags	@"SHF_NOTE_NV_TKINFO"
	.tkinfo
        /*0018*/ 	.word	0x00000002
        /*0030*/ 	.string	""
        /*0030*/ 	.string	"ptxas"
        /*0030*/ 	.string	"Cuda compilation tools, release 13.0, V13.0.88"
        /*0030*/ 	.string	"Build cuda_13.0.r13.0/compiler.36424714_0"
        /*0030*/ 	.string	"-arch sm_100 -m 64 "



//--------------------- .note.nv.cuinfo           --------------------------
	.section	.note.nv.cuinfo,"",@"SHT_NOTE"
	.sectionflags	@"SHF_NOTE_NV_CUINFO"
        /*0018*/ 	.short	0x0002
        /*001a*/ 	.short	0x0064
        /*001c*/ 	.short	0x0082
	.zero		2


//--------------------- .nv.info                  --------------------------
	.section	.nv.info,"",@"SHT_CUDA_INFO"
	.align	4


	//----- nvinfo : EIATTR_REGCOUNT
	.align		4
        /*0000*/ 	.byte	0x04, 0x2f
        /*0002*/ 	.short	(.L_1 - .L_0)
	.align		4
.L_0:
        /*0004*/ 	.word	index@(_Z6MatAddPPiS0_S0_)
        /*0008*/ 	.word	0x00000012


	//----- nvinfo : EIATTR_FRAME_SIZE
	.align		4
.L_1:
        /*000c*/ 	.byte	0x04, 0x11
        /*000e*/ 	.short	(.L_3 - .L_2)
	.align		4
.L_2:
        /*0010*/ 	.word	index@(_Z6MatAddPPiS0_S0_)
        /*0014*/ 	.word	0x00000000


	//----- nvinfo : EIATTR_MIN_STACK_SIZE
	.align		4
.L_3:
        /*0018*/ 	.byte	0x04, 0x12
        /*001a*/ 	.short	(.L_5 - .L_4)
	.align		4
.L_4:
        /*001c*/ 	.word	index@(_Z6MatAddPPiS0_S0_)
        /*0020*/ 	.word	0x00000000
.L_5:


//--------------------- .nv.compat                --------------------------
	.section	.nv.compat,"",@"SHT_CUDA_COMPAT_INFO"
	.align	4
        /*0000*/ 	.byte	0x02, 0x09, 0x00, 0x00, 0x02, 0x02, 0x01, 0x00, 0x02, 0x05, 0x05, 0x00, 0x03, 0x07, 0x01, 0x01
        /*0010*/ 	.byte	0x02, 0x03, 0x00, 0x00, 0x02, 0x06, 0x01, 0x00, 0x04, 0x0b, 0x08, 0x00, 0x09, 0x00, 0x00, 0x00
        /*0020*/ 	.byte	0x00, 0x00, 0x00, 0x00


//--------------------- .nv.info._Z6MatAddPPiS0_S0_ --------------------------
	.section	.nv.info._Z6MatAddPPiS0_S0_,"",@"SHT_CUDA_INFO"
	.sectionflags	@""
	.align	4


	//----- nvinfo : EIATTR_CUDA_API_VERSION
	.align		4
        /*0000*/ 	.byte	0x04, 0x37
        /*0002*/ 	.short	(.L_7 - .L_6)
.L_6:
        /*0004*/ 	.word	0x00000082


	//----- nvinfo : EIATTR_KPARAM_INFO
	.align		4
.L_7:
        /*0008*/ 	.byte	0x04, 0x17
        /*000a*/ 	.short	(.L_9 - .L_8)
.L_8:
        /*000c*/ 	.word	0x00000000
        /*0010*/ 	.short	0x0002
        /*0012*/ 	.short	0x0010
        /*0014*/ 	.byte	0x00, 0xf5, 0x21, 0x00


	//----- nvinfo : EIATTR_KPARAM_INFO
	.align		4
.L_9:
        /*0018*/ 	.byte	0x04, 0x17
        /*001a*/ 	.short	(.L_11 - .L_10)
.L_10:
        /*001c*/ 	.word	0x00000000
        /*0020*/ 	.short	0x0001
        /*0022*/ 	.short	0x0008
        /*0024*/ 	.byte	0x00, 0xf5, 0x21, 0x00


	//----- nvinfo : EIATTR_KPARAM_INFO
	.align		4
.L_11:
        /*0028*/ 	.byte	0x04, 0x17
        /*002a*/ 	.short	(.L_13 - .L_12)
.L_12:
        /*002c*/ 	.word	0x00000000
        /*0030*/ 	.short	0x0000
        /*0032*/ 	.short	0x0000
        /*0034*/ 	.byte	0x00, 0xf5, 0x21, 0x00


	//----- nvinfo : EIATTR_SPARSE_MMA_MASK
	.align		4
.L_13:
        /*0038*/ 	.byte	0x03, 0x50
        /*003a*/ 	.short	0x0000


	//----- nvinfo : EIATTR_MAXREG_COUNT
	.align		4
        /*003c*/ 	.byte	0x03, 0x1b
        /*003e*/ 	.short	0x00ff


	//----- nvinfo : EIATTR_MERCURY_ISA_VERSION
	.align		4
        /*0040*/ 	.byte	0x03, 0x5f
        /*0042*/ 	.short	0x0101


	//----- nvinfo : EIATTR_VRC_CTA_INIT_COUNT
	.align		4
        /*0044*/ 	.byte	0x02, 0x4a
	.zero		1
	.zero		1


	//----- nvinfo : EIATTR_EXIT_INSTR_OFFSETS
	.align		4
        /*0048*/ 	.byte	0x04, 0x1c
        /*004a*/ 	.short	(.L_15 - .L_14)


	//   ....[0]....
.L_14:
        /*004c*/ 	.word	0x000000b0


	//   ....[1]....
        /*0050*/ 	.word	0x000001d0


	//----- nvinfo : EIATTR_CBANK_PARAM_SIZE
	.align		4
.L_15:
        /*0054*/ 	.byte	0x03, 0x19
        /*0056*/ 	.short	0x0018


	//----- nvinfo : EIATTR_PARAM_CBANK
	.align		4
        /*0058*/ 	.byte	0x04, 0x0a
        /*005a*/ 	.short	(.L_17 - .L_16)
	.align		4
.L_16:
        /*005c*/ 	.word	index@(.nv.constant0._Z6MatAddPPiS0_S0_)
        /*0060*/ 	.short	0x0380
        /*0062*/ 	.short	0x0018


	//----- nvinfo : EIATTR_SW_WAR
	.align		4
.L_17:
        /*0064*/ 	.byte	0x04, 0x36
        /*0066*/ 	.short	(.L_19 - .L_18)
.L_18:
        /*0068*/ 	.word	0x00000008
.L_19:


//--------------------- .nv.callgraph             --------------------------
	.section	.nv.callgraph,"",@"SHT_CUDA_CALLGRAPH"
	.align	4
	.sectionentsize	8
	.align		4
        /*0000*/ 	.word	0x00000000
	.align		4
        /*0004*/ 	.word	0xffffffff
	.align		4
        /*0008*/ 	.word	0x00000000
	.align		4
        /*000c*/ 	.word	0xfffffffe
	.align		4
        /*0010*/ 	.word	0x00000000
	.align		4
        /*0014*/ 	.word	0xfffffffd
	.align		4
        /*0018*/ 	.word	0x00000000
	.align		4
        /*001c*/ 	.word	0xfffffffc


//--------------------- .text._Z6MatAddPPiS0_S0_  --------------------------
	.section	.text._Z6MatAddPPiS0_S0_,"ax",@progbits
	.align	128
        .global         _Z6MatAddPPiS0_S0_
        .type           _Z6MatAddPPiS0_S0_,@function
        .size           _Z6MatAddPPiS0_S0_,(.L_x_1 - _Z6MatAddPPiS0_S0_)
        .other          _Z6MatAddPPiS0_S0_,@"STO_CUDA_ENTRY STV_DEFAULT"
_Z6MatAddPPiS0_S0_:
.text._Z6MatAddPPiS0_S0_:
[----:B------:R-:W-:Y:S01]  /*0000*/  LDC R1, c[0x0][0x37c] ;  /* 0x0000df00ff017b82 */ /* 0x000fe20000000800 */
[----:B------:R-:W0:Y:S07]  /*0010*/  S2R R2, SR_TID.Y ;  /* 0x0000000000027919 */ /* 0x000e2e0000002200 */
[----:B------:R-:W1:Y:S01]  /*0020*/  LDC R5, c[0x0][0x360] ;  /* 0x0000d800ff057b82 */ /* 0x000e620000000800 */
[----:B------:R-:W1:Y:S07]  /*0030*/  S2R R0, SR_TID.X ;  /* 0x0000000000007919 */ /* 0x000e6e0000002100 */
[----:B------:R-:W0:Y:S08]  /*0040*/  S2UR UR5, SR_CTAID.Y ;  /* 0x00000000000579c3 */ /* 0x000e300000002600 */
[----:B------:R-:W0:Y:S08]  /*0050*/  LDC R13, c[0x0][0x364] ;  /* 0x0000d900ff0d7b82 */ /* 0x000e300000000800 */
[----:B------:R-:W1:Y:S01]  /*0060*/  S2UR UR4, SR_CTAID.X ;  /* 0x00000000000479c3 */ /* 0x000e620000002500 */
[----:B0-----:R-:W-:-:S05]  /*0070*/  IMAD R13, R13, UR5, R2 ;  /* 0x000000050d0d7c24 */ /* 0x001fca000f8e0202 */
[----:B------:R-:W-:Y:S01]  /*0080*/  ISETP.GT.U32.AND P0, PT, R13, 0x1, PT ;  /* 0x000000010d00780c */ /* 0x000fe20003f04070 */
[----:B-1----:R-:W-:-:S05]  /*0090*/  IMAD R5, R5, UR4, R0 ;  /* 0x0000000405057c24 */ /* 0x002fca000f8e0200 */
[----:B------:R-:W-:-:S13]  /*00a0*/  ISETP.GT.OR P0, PT, R5, 0x1, P0 ;  /* 0x000000010500780c */ /* 0x000fda0000704670 */
[----:B------:R-:W-:Y:S05]  /*00b0*/  @P0 EXIT ;  /* 0x000000000000094d */ /* 0x000fea0003800000 */
[----:B------:R-:W0:Y:S01]  /*00c0*/  LDC.64 R2, c[0x0][0x380] ;  /* 0x0000e000ff027b82 */ /* 0x000e220000000a00 */
[----:B------:R-:W1:Y:S07]  /*00d0*/  LDCU.64 UR4, c[0x0][0x358] ;  /* 0x00006b00ff0477ac */ /* 0x000e6e0008000a00 */
[----:B------:R-:W2:Y:S08]  /*00e0*/  LDC.64 R6, c[0x0][0x388] ;  /* 0x0000e200ff067b82 */ /* 0x000eb00000000a00 */
[----:B------:R-:W3:Y:S01]  /*00f0*/  LDC.64 R10, c[0x0][0x390] ;  /* 0x0000e400ff0a7b82 */ /* 0x000ee20000000a00 */
[----:B0-----:R-:W-:-:S06]  /*0100*/  IMAD.WIDE R2, R5, 0x8, R2 ;  /* 0x0000000805027825 */ /* 0x001fcc00078e0202 */
[----:B-1----:R-:W4:Y:S01]  /*0110*/  LDG.E.64 R2, desc[UR4][R2.64] ;  /* 0x0000000402027981 */ /* 0x002f22000c1e1b00 */
[----:B--2---:R-:W-:-:S06]  /*0120*/  IMAD.WIDE R6, R5, 0x8, R6 ;  /* 0x0000000805067825 */ /* 0x004fcc00078e0206 */
[----:B------:R-:W2:Y:S01]  /*0130*/  LDG.E.64 R6, desc[UR4][R6.64] ;  /* 0x0000000406067981 */ /* 0x000ea2000c1e1b00 */
[----:B---3--:R-:W-:-:S06]  /*0140*/  IMAD.WIDE R10, R5, 0x8, R10 ;  /* 0x00000008050a7825 */ /* 0x008fcc00078e020a */
[----:B------:R-:W3:Y:S01]  /*0150*/  LDG.E.64 R10, desc[UR4][R10.64] ;  /* 0x000000040a0a7981 */ /* 0x000ee2000c1e1b00 */
[----:B----4-:R-:W-:-:S06]  /*0160*/  IMAD.WIDE.U32 R4, R13, 0x4, R2 ;  /* 0x000000040d047825 */ /* 0x010fcc00078e0002 */
[----:B------:R-:W4:Y:S01]  /*0170*/  LDG.E R4, desc[UR4][R4.64] ;  /* 0x0000000404047981 */ /* 0x000f22000c1e1900 */
[----:B--2---:R-:W-:-:S06]  /*0180*/  IMAD.WIDE.U32 R8, R13, 0x4, R6 ;  /* 0x000000040d087825 */ /* 0x004fcc00078e0006 */
[----:B------:R-:W4:Y:S01]  /*0190*/  LDG.E R9, desc[UR4][R8.64] ;  /* 0x0000000408097981 */ /* 0x000f22000c1e1900 */
[----:B---3--:R-:W-:Y:S01]  /*01a0*/  IMAD.WIDE.U32 R12, R13, 0x4, R10 ;  /* 0x000000040d0c7825 */ /* 0x008fe200078e000a */
[----:B----4-:R-:W-:-:S05]  /*01b0*/  IADD3 R15, PT, PT, R4, R9, RZ ;  /* 0x00000009040f7210 */ /* 0x010fca0007ffe0ff */
[----:B------:R-:W-:Y:S01]  /*01c0*/  STG.E desc[UR4][R12.64], R15 ;  /* 0x0000000f0c007986 */ /* 0x000fe2000c101904 */
[----:B------:R-:W-:Y:S05]  /*01d0*/  EXIT ;  /* 0x000000000000794d */ /* 0x000fea0003800000 */
.L_x_0:
[----:B------:R-:W-:-:S00]  /*01e0*/  BRA `(.L_x_0) ;  /* 0xfffffffc00fc7947 */ /* 0x000fc0000383ffff */
[----:B------:R-:W-:-:S00]  /*01f0*/  NOP ;  /* 0x0000000000007918 */ /* 0x000fc00000000000 */
        /* <DEDUP_REMOVED lines=8> */
.L_x_1:


//--------------------- .nv.shared.reserved.0     --------------------------
	.section	.nv.shared.reserved.0,"aw",@nobits
	.weak		__nv_reservedSMEM_offset_0_alias
	.size		__nv_reservedSMEM_offset_0_alias, 0, 64
	.other		__nv_reservedSMEM_offset_0_alias,@"STO_CUDA_RESERVED_SHARED STV_DEFAULT"
__nv_reservedSMEM_offset_0_alias:
	.zero		0
	.zero		64


//--------------------- .nv.constant0._Z6MatAddPPiS0_S0_ --------------------------
	.section	.nv.constant0._Z6MatAddPPiS0_S0_,"a",@progbits
	.sectionflags	@""
	.align	4
.nv.constant0._Z6MatAddPPiS0_S0_:
	.zero		920


//--------------------- SYMBOLS --------------------------

	.type		.nv.reservedSmem.offset0,@object
	.size		.nv.reservedSmem.offset0,0x4
